//
// Generated by NVIDIA NVVM Compiler
//
// Compiler Build ID: CL-36424714
// Cuda compilation tools, release 13.0, V13.0.88
// Based on NVVM 20.0.0
//

.version 9.0
.target sm_100
.address_size 64

	// .globl	_Z16sumMatrixOnGPU2DPfS_S_ii

.visible .entry _Z16sumMatrixOnGPU2DPfS_S_ii(
	.param .u64 .ptr .align 1 _Z16sumMatrixOnGPU2DPfS_S_ii_param_0,
	.param .u64 .ptr .align 1 _Z16sumMatrixOnGPU2DPfS_S_ii_param_1,
	.param .u64 .ptr .align 1 _Z16sumMatrixOnGPU2DPfS_S_ii_param_2,
	.param .u32 _Z16sumMatrixOnGPU2DPfS_S_ii_param_3,
	.param .u32 _Z16sumMatrixOnGPU2DPfS_S_ii_param_4
)
{
	.reg .pred 	%p<4>;
	.reg .b32 	%r<15>;
	.reg .b32 	%f<4>;
	.reg .b64 	%rd<12>;

	ld.param.u64 	%rd1, [_Z16sumMatrixOnGPU2DPfS_S_ii_param_0];
	ld.param.u64 	%rd2, [_Z16sumMatrixOnGPU2DPfS_S_ii_param_1];
	ld.param.u64 	%rd3, [_Z16sumMatrixOnGPU2DPfS_S_ii_param_2];
	ld.param.u32 	%r3, [_Z16sumMatrixOnGPU2DPfS_S_ii_param_3];
	ld.param.u32 	%r4, [_Z16sumMatrixOnGPU2DPfS_S_ii_param_4];
	mov.u32 	%r6, %ctaid.x;
	mov.u32 	%r7, %ntid.x;
	mov.u32 	%r8, %tid.x;
	mad.lo.s32 	%r1, %r6, %r7, %r8;
	mov.u32 	%r9, %ctaid.y;
	mov.u32 	%r10, %ntid.y;
	mov.u32 	%r11, %tid.y;
	mad.lo.s32 	%r12, %r9, %r10, %r11;
	mul.lo.s32 	%r2, %r3, %r12;
	setp.ge.u32 	%p1, %r1, %r3;
	setp.ge.u32 	%p2, %r12, %r4;
	or.pred  	%p3, %p1, %p2;
	@%p3 bra 	$L__BB0_2;
	cvta.to.global.u64 	%rd4, %rd1;
	cvta.to.global.u64 	%rd5, %rd2;
	cvta.to.global.u64 	%rd6, %rd3;
	mul.wide.u32 	%rd7, %r1, 4;
	add.s64 	%rd8, %rd4, %rd7;
	ld.global.f32 	%f1, [%rd8];
	add.s64 	%rd9, %rd5, %rd7;
	ld.global.f32 	%f2, [%rd9];
	add.f32 	%f3, %f1, %f2;
	add.s32 	%r14, %r2, %r1;
	mul.wide.u32 	%rd10, %r14, 4;
	add.s64 	%rd11, %rd6, %rd10;
	st.global.f32 	[%rd11], %f3;
$L__BB0_2:
	ret;

}


// ===== COMPILED SASS (sm_100) =====

	.target	sm_100

	.elftype	@"ET_EXEC"


//--------------------- .note.nv.tkinfo           --------------------------
	.section	.note.nv.tkinfo,"",@"SHT_NOTE"
	.sectionflags	@"SHF_NOTE_NV_TKINFO"
	.tkinfo
        /*0018*/ 	.word	0x00000002
        /*0030*/ 	.string	""
        /*0030*/ 	.string	"ptxas"
        /*0030*/ 	.string	"Cuda compilation tools, release 13.0, V13.0.88"
        /*0030*/ 	.string	"Build cuda_13.0.r13.0/compiler.36424714_0"
        /*0030*/ 	.string	"-arch sm_100 -m 64 "



//--------------------- .note.nv.cuinfo           --------------------------
	.section	.note.nv.cuinfo,"",@"SHT_NOTE"
	.sectionflags	@"SHF_NOTE_NV_CUINFO"
        /*0018*/ 	.short	0x0002
        /*001a*/ 	.short	0x0064
        /*001c*/ 	.short	0x0082
	.zero		2


//--------------------- .nv.info                  --------------------------
	.section	.nv.info,"",@"SHT_CUDA_INFO"
	.align	4


	//----- nvinfo : EIATTR_REGCOUNT
	.align		4
        /*0000*/ 	.byte	0x04, 0x2f
        /*0002*/ 	.short	(.L_1 - .L_0)
	.align		4
.L_0:
        /*0004*/ 	.word	index@(_Z16sumMatrixOnGPU2DPfS_S_ii)
        /*0008*/ 	.word	0x0000000c


	//----- nvinfo : EIATTR_FRAME_SIZE
	.align		4
.L_1:
        /*000c*/ 	.byte	0x04, 0x11
        /*000e*/ 	.short	(.L_3 - .L_2)
	.align		4
.L_2:
        /*0010*/ 	.word	index@(_Z16sumMatrixOnGPU2DPfS_S_ii)
        /*0014*/ 	.word	0x00000000


	//----- nvinfo : EIATTR_MIN_STACK_SIZE
	.align		4
.L_3:
        /*0018*/ 	.byte	0x04, 0x12
        /*001a*/ 	.short	(.L_5 - .L_4)
	.align		4
.L_4:
        /*001c*/ 	.word	index@(_Z16sumMatrixOnGPU2DPfS_S_ii)
        /*0020*/ 	.word	0x00000000
.L_5:


//--------------------- .nv.compat                --------------------------
	.section	.nv.compat,"",@"SHT_CUDA_COMPAT_INFO"
	.align	4
        /*0000*/ 	.byte	0x02, 0x09, 0x00, 0x00, 0x02, 0x02, 0x01, 0x00, 0x02, 0x05, 0x05, 0x00, 0x03, 0x07, 0x01, 0x01
        /*0010*/ 	.byte	0x02, 0x03, 0x00, 0x00, 0x02, 0x06, 0x01, 0x00, 0x04, 0x0b, 0x08, 0x00, 0x09, 0x00, 0x00, 0x00
        /*0020*/ 	.byte	0x00, 0x00, 0x00, 0x00


//--------------------- .nv.info._Z16sumMatrixOnGPU2DPfS_S_ii --------------------------
	.section	.nv.info._Z16sumMatrixOnGPU2DPfS_S_ii,"",@"SHT_CUDA_INFO"
	.sectionflags	@""
	.align	4


	//----- nvinfo : EIATTR_CUDA_API_VERSION
	.align		4
        /*0000*/ 	.byte	0x04, 0x37
        /*0002*/ 	.short	(.L_7 - .L_6)
.L_6:
        /*0004*/ 	.word	0x00000082


	//----- nvinfo : EIATTR_KPARAM_INFO
	.align		4
.L_7:
        /*0008*/ 	.byte	0x04, 0x17
        /*000a*/ 	.short	(.L_9 - .L_8)
.L_8:
        /*000c*/ 	.word	0x00000000
        /*0010*/ 	.short	0x0004
        /*0012*/ 	.short	0x001c
        /*0014*/ 	.byte	0x00, 0xf0, 0x11, 0x00


	//----- nvinfo : EIATTR_KPARAM_INFO
	.align		4
.L_9:
        /*0018*/ 	.byte	0x04, 0x17
        /*001a*/ 	.short	(.L_11 - .L_10)
.L_10:
        /*001c*/ 	.word	0x00000000
        /*0020*/ 	.short	0x0003
        /*0022*/ 	.short	0x0018
        /*0024*/ 	.byte	0x00, 0xf0, 0x11, 0x00


	//----- nvinfo : EIATTR_KPARAM_INFO
	.align		4
.L_11:
        /*0028*/ 	.byte	0x04, 0x17
        /*002a*/ 	.short	(.L_13 - .L_12)
.L_12:
        /*002c*/ 	.word	0x00000000
        /*0030*/ 	.short	0x0002
        /*0032*/ 	.short	0x0010
        /*0034*/ 	.byte	0x00, 0xf5, 0x21, 0x00


	//----- nvinfo : EIATTR_KPARAM_INFO
	.align		4
.L_13:
        /*0038*/ 	.byte	0x04, 0x17
        /*003a*/ 	.short	(.L_15 - .L_14)
.L_14:
        /*003c*/ 	.word	0x00000000
        /*0040*/ 	.short	0x0001
        /*0042*/ 	.short	0x0008
        /*0044*/ 	.byte	0x00, 0xf5, 0x21, 0x00


	//----- nvinfo : EIATTR_KPARAM_INFO
	.align		4
.L_15:
        /*0048*/ 	.byte	0x04, 0x17
        /*004a*/ 	.short	(.L_17 - .L_16)
.L_16:
        /*004c*/ 	.word	0x00000000
        /*0050*/ 	.short	0x0000
        /*0052*/ 	.short	0x0000
        /*0054*/ 	.byte	0x00, 0xf5, 0x21, 0x00


	//----- nvinfo : EIATTR_SPARSE_MMA_MASK
	.align		4
.L_17:
        /*0058*/ 	.byte	0x03, 0x50
        /*005a*/ 	.short	0x0000


	//----- nvinfo : EIATTR_MAXREG_COUNT
	.align		4
        /*005c*/ 	.byte	0x03, 0x1b
        /*005e*/ 	.short	0x00ff


	//----- nvinfo : EIATTR_MERCURY_ISA_VERSION
	.align		4
        /*0060*/ 	.byte	0x03, 0x5f
        /*0062*/ 	.short	0x0101


	//----- nvinfo : EIATTR_VRC_CTA_INIT_COUNT
	.align		4
        /*0064*/ 	.byte	0x02, 0x4a
	.zero		1
	.zero		1


	//----- nvinfo : EIATTR_EXIT_INSTR_OFFSETS
	.align		4
        /*0068*/ 	.byte	0x04, 0x1c
        /*006a*/ 	.short	(.L_19 - .L_18)


	//   ....[0]....
.L_18:
        /*006c*/ 	.word	0x000000c0


	//   ....[1]....
        /*0070*/ 	.word	0x00000190


	//----- nvinfo : EIATTR_CBANK_PARAM_SIZE
	.align		4
.L_19:
        /*0074*/ 	.byte	0x03, 0x19
        /*0076*/ 	.short	0x0020


	//----- nvinfo : EIATTR_PARAM_CBANK
	.align		4
        /*0078*/ 	.byte	0x04, 0x0a
        /*007a*/ 	.short	(.L_21 - .L_20)
	.align		4
.L_20:
        /*007c*/ 	.word	index@(.nv.constant0._Z16sumMatrixOnGPU2DPfS_S_ii)
        /*0080*/ 	.short	0x0380
        /*0082*/ 	.short	0x0020


	//----- nvinfo : EIATTR_SW_WAR
	.align		4
.L_21:
        /*0084*/ 	.byte	0x04, 0x36
        /*0086*/ 	.short	(.L_23 - .L_22)
.L_22:
        /*0088*/ 	.word	0x00000008
.L_23:


//--------------------- .nv.callgraph             --------------------------
	.section	.nv.callgraph,"",@"SHT_CUDA_CALLGRAPH"
	.align	4
	.sectionentsize	8
	.align		4
        /*0000*/ 	.word	0x00000000
	.align		4
        /*0004*/ 	.word	0xffffffff
	.align		4
        /*0008*/ 	.word	0x00000000
	.align		4
        /*000c*/ 	.word	0xfffffffe
	.align		4
        /*0010*/ 	.word	0x00000000
	.align		4
        /*0014*/ 	.word	0xfffffffd
	.align		4
        /*0018*/ 	.word	0x00000000
	.align		4
        /*001c*/ 	.word	0xfffffffc


//--------------------- .text._Z16sumMatrixOnGPU2DPfS_S_ii --------------------------
	.section	.text._Z16sumMatrixOnGPU2DPfS_S_ii,"ax",@progbits
	.align	128
        .global         _Z16sumMatrixOnGPU2DPfS_S_ii
        .type           _Z16sumMatrixOnGPU2DPfS_S_ii,@function
        .size           _Z16sumMatrixOnGPU2DPfS_S_ii,(.L_x_1 - _Z16sumMatrixOnGPU2DPfS_S_ii)
        .other          _Z16sumMatrixOnGPU2DPfS_S_ii,@"STO_CUDA_ENTRY STV_DEFAULT"
_Z16sumMatrixOnGPU2DPfS_S_ii:
.text._Z16sumMatrixOnGPU2DPfS_S_ii:
[----:B------:R-:W-:Y:S01]  /*0000*/  LDC R1, c[0x0][0x37c] ;  /* 0x0000df00ff017b82 */ /* 0x000fe20000000800 */
[----:B------:R-:W0:Y:S07]  /*0010*/  S2R R3, SR_TID.Y ;  /* 0x0000000000037919 */ /* 0x000e2e0000002200 */
[----:B------:R-:W1:Y:S01]  /*0020*/  LDC R9, c[0x0][0x360] ;  /* 0x0000d800ff097b82 */ /* 0x000e620000000800 */
[----:B------:R-:W2:Y:S01]  /*0030*/  LDCU.64 UR6, c[0x0][0x398] ;  /* 0x00007300ff0677ac */ /* 0x000ea20008000a00 */
[----:B------:R-:W1:Y:S06]  /*0040*/  S2R R2, SR_TID.X ;  /* 0x0000000000027919 */ /* 0x000e6c0000002100 */
[----:B------:R-:W0:Y:S08]  /*0050*/  S2UR UR5, SR_CTAID.Y ;  /* 0x00000000000579c3 */ /* 0x000e300000002600 */
[----:B------:R-:W0:Y:S08]  /*0060*/  LDC R0, c[0x0][0x364] ;  /* 0x0000d900ff007b82 */ /* 0x000e300000000800 */
[----:B------:R-:W1:Y:S01]  /*0070*/  S2UR UR4, SR_CTAID.X ;  /* 0x00000000000479c3 */ /* 0x000e620000002500 */
[----:B0-----:R-:W-:-:S05]  /*0080*/  IMAD R0, R0, UR5, R3 ;  /* 0x0000000500007c24 */ /* 0x001fca000f8e0203 */
[----:B--2---:R-:W-:Y:S01]  /*0090*/  ISETP.GE.U32.AND P0, PT, R0, UR7, PT ;  /* 0x0000000700007c0c */ /* 0x004fe2000bf06070 */
[----:B-1----:R-:W-:-:S05]  /*00a0*/  IMAD R9, R9, UR4, R2 ;  /* 0x0000000409097c24 */ /* 0x002fca000f8e0202 */
[----:B------:R-:W-:-:S13]  /*00b0*/  ISETP.GE.U32.OR P0, PT, R9, UR6, P0 ;  /* 0x0000000609007c0c */ /* 0x000fda0008706470 */
[----:B------:R-:W-:Y:S05]  /*00c0*/  @P0 EXIT ;  /* 0x000000000000094d */ /* 0x000fea0003800000 */
[----:B------:R-:W0:Y:S01]  /*00d0*/  LDC.64 R2, c[0x0][0x380] ;  /* 0x0000e000ff027b82 */ /* 0x000e220000000a00 */
[----:B------:R-:W1:Y:S07]  /*00e0*/  LDCU.64 UR4, c[0x0][0x358] ;  /* 0x00006b00ff0477ac */ /* 0x000e6e0008000a00 */
[----:B------:R-:W2:Y:S08]  /*00f0*/  LDC.64 R4, c[0x0][0x388] ;  /* 0x0000e200ff047b82 */ /* 0x000eb00000000a00 */
[----:B------:R-:W3:Y:S01]  /*0100*/  LDC.64 R6, c[0x0][0x390] ;  /* 0x0000e400ff067b82 */ /* 0x000ee20000000a00 */
[----:B0-----:R-:W-:-:S06]  /*0110*/  IMAD.WIDE.U32 R2, R9, 0x4, R2 ;  /* 0x0000000409027825 */ /* 0x001fcc00078e0002 */
[----:B-1----:R-:W4:Y:S01]  /*0120*/  LDG.E R2, desc[UR4][R2.64] ;  /* 0x0000000402027981 */ /* 0x002f22000c1e1900 */
[----:B--2---:R-:W-:-:S06]  /*0130*/  IMAD.WIDE.U32 R4, R9, 0x4, R4 ;  /* 0x0000000409047825 */ /* 0x004fcc00078e0004 */
[----:B------:R-:W4:Y:S01]  /*0140*/  LDG.E R5, desc[UR4][R4.64] ;  /* 0x0000000404057981 */ /* 0x000f22000c1e1900 */
[----:B------:R-:W-:-:S04]  /*0150*/  IMAD R9, R0, UR6, R9 ;  /* 0x0000000600097c24 */ /* 0x000fc8000f8e0209 */
[----:B---3--:R-:W-:-:S04]  /*0160*/  IMAD.WIDE.U32 R6, R9, 0x4, R6 ;  /* 0x0000000409067825 */ /* 0x008fc800078e0006 */
[----:B----4-:R-:W-:-:S05]  /*0170*/  FADD R9, R2, R5 ;  /* 0x0000000502097221 */ /* 0x010fca0000000000 */
[----:B------:R-:W-:Y:S01]  /*0180*/  STG.E desc[UR4][R6.64], R9 ;  /* 0x0000000906007986 */ /* 0x000fe2000c101904 */
[----:B------:R-:W-:Y:S05]  /*0190*/  EXIT ;  /* 0x000000000000794d */ /* 0x000fea0003800000 */
.L_x_0:
[----:B------:R-:W-:-:S00]  /*01a0*/  BRA `(.L_x_0) ;  /* 0xfffffffc00fc7947 */ /* 0x000fc0000383ffff */
[----:B------:R-:W-:-:S00]  /*01b0*/  NOP ;  /* 0x0000000000007918 */ /* 0x000fc00000000000 */
        /* <DEDUP_REMOVED lines=12> */
.L_x_1:


//--------------------- .nv.shared.reserved.0     --------------------------
	.section	.nv.shared.reserved.0,"aw",@nobits
	.weak		__nv_reservedSMEM_offset_0_alias
	.size		__nv_reservedSMEM_offset_0_alias, 0, 64
	.other		__nv_reservedSMEM_offset_0_alias,@"STO_CUDA_RESERVED_SHARED STV_DEFAULT"
__nv_reservedSMEM_offset_0_alias:
	.zero		0
	.zero		64


//--------------------- .nv.constant0._Z16sumMatrixOnGPU2DPfS_S_ii --------------------------
	.section	.nv.constant0._Z16sumMatrixOnGPU2DPfS_S_ii,"a",@progbits
	.sectionflags	@""
	.align	4
.nv.constant0._Z16sumMatrixOnGPU2DPfS_S_ii:
	.zero		928


//--------------------- SYMBOLS --------------------------

	.type		.nv.reservedSmem.offset0,@object
	.size		.nv.reservedSmem.offset0,0x4
